//
// Generated by NVIDIA NVVM Compiler
//
// Compiler Build ID: CL-36424714
// Cuda compilation tools, release 13.0, V13.0.88
// Based on NVVM 20.0.0
//

.version 9.0
.target sm_100
.address_size 64

	// .globl	_Z23matrix_transpose_kernelILm16EEvPKfPfii
// _ZZ23matrix_transpose_kernelILm16EEvPKfPfiiE4tile has been demoted

.visible .entry _Z23matrix_transpose_kernelILm16EEvPKfPfii(
	.param .u64 .ptr .align 1 _Z23matrix_transpose_kernelILm16EEvPKfPfii_param_0,
	.param .u64 .ptr .align 1 _Z23matrix_transpose_kernelILm16EEvPKfPfii_param_1,
	.param .u32 _Z23matrix_transpose_kernelILm16EEvPKfPfii_param_2,
	.param .u32 _Z23matrix_transpose_kernelILm16EEvPKfPfii_param_3
)
{
	.reg .pred 	%p<7>;
	.reg .b32 	%r<26>;
	.reg .b32 	%f<6>;
	.reg .b64 	%rd<21>;
	// demoted variable
	.shared .align 4 .b8 _ZZ23matrix_transpose_kernelILm16EEvPKfPfiiE4tile[1024];
	ld.param.u64 	%rd5, [_Z23matrix_transpose_kernelILm16EEvPKfPfii_param_0];
	ld.param.u64 	%rd6, [_Z23matrix_transpose_kernelILm16EEvPKfPfii_param_1];
	ld.param.u32 	%r7, [_Z23matrix_transpose_kernelILm16EEvPKfPfii_param_2];
	ld.param.s32 	%rd3, [_Z23matrix_transpose_kernelILm16EEvPKfPfii_param_3];
	mov.u32 	%r1, %ctaid.x;
	mov.u32 	%r8, %ntid.x;
	mov.u32 	%r2, %tid.x;
	mad.lo.s32 	%r9, %r1, %r8, %r2;
	cvt.u64.u32 	%rd1, %r9;
	mov.u32 	%r3, %ctaid.y;
	mov.u32 	%r10, %ntid.y;
	mov.u32 	%r11, %tid.y;
	mad.lo.s32 	%r12, %r3, %r10, %r11;
	cvt.u64.u32 	%rd2, %r11;
	setp.ge.u64 	%p1, %rd1, %rd3;
	setp.ge.u32 	%p2, %r12, %r7;
	mov.f32 	%f5, 0f00000000;
	or.pred  	%p3, %p1, %p2;
	@%p3 bra 	$L__BB0_2;
	cvta.to.global.u64 	%rd7, %rd5;
	cvt.u64.u32 	%rd8, %r12;
	mad.lo.s64 	%rd9, %rd3, %rd8, %rd1;
	shl.b64 	%rd10, %rd9, 2;
	add.s64 	%rd11, %rd7, %rd10;
	ld.global.f32 	%f5, [%rd11];
$L__BB0_2:
	cvt.u32.u64 	%r13, %rd2;
	shl.b32 	%r14, %r13, 6;
	mov.u32 	%r15, _ZZ23matrix_transpose_kernelILm16EEvPKfPfiiE4tile;
	add.s32 	%r16, %r15, %r14;
	shl.b32 	%r17, %r2, 2;
	add.s32 	%r18, %r16, %r17;
	st.shared.f32 	[%r18], %f5;
	bar.sync 	0;
	shl.b32 	%r19, %r3, 4;
	add.s32 	%r5, %r19, %r2;
	mul.wide.u32 	%rd12, %r1, 16;
	add.s64 	%rd13, %rd12, %rd2;
	setp.ge.u32 	%p4, %r5, %r7;
	setp.ge.u64 	%p5, %rd13, %rd3;
	or.pred  	%p6, %p4, %p5;
	@%p6 bra 	$L__BB0_4;
	cvt.u64.u32 	%rd15, %r5;
	shl.b32 	%r21, %r2, 6;
	add.s32 	%r23, %r15, %r21;
	shl.b32 	%r24, %r13, 2;
	add.s32 	%r25, %r23, %r24;
	ld.shared.f32 	%f4, [%r25];
	cvt.s64.s32 	%rd16, %r7;
	mad.lo.s64 	%rd17, %rd13, %rd16, %rd15;
	cvta.to.global.u64 	%rd18, %rd6;
	shl.b64 	%rd19, %rd17, 2;
	add.s64 	%rd20, %rd18, %rd19;
	st.global.f32 	[%rd20], %f4;
$L__BB0_4:
	ret;

}


// ===== COMPILED SASS (sm_100) =====

	.target	sm_100

	.elftype	@"ET_EXEC"


//--------------------- .note.nv.tkinfo           --------------------------
	.section	.note.nv.tkinfo,"",@"SHT_NOTE"
	.sectionflags	@"SHF_NOTE_NV_TKINFO"
	.tkinfo
        /*0018*/ 	.word	0x00000002
        /*0030*/ 	.string	""
        /*0030*/ 	.string	"ptxas"
        /*0030*/ 	.string	"Cuda compilation tools, release 13.0, V13.0.88"
        /*0030*/ 	.string	"Build cuda_13.0.r13.0/compiler.36424714_0"
        /*0030*/ 	.string	"-arch sm_100 -m 64 "



//--------------------- .note.nv.cuinfo           --------------------------
	.section	.note.nv.cuinfo,"",@"SHT_NOTE"
	.sectionflags	@"SHF_NOTE_NV_CUINFO"
        /*0018*/ 	.short	0x0002
        /*001a*/ 	.short	0x0064
        /*001c*/ 	.short	0x0082
	.zero		2


//--------------------- .nv.info                  --------------------------
	.section	.nv.info,"",@"SHT_CUDA_INFO"
	.align	4


	//----- nvinfo : EIATTR_REGCOUNT
	.align		4
        /*0000*/ 	.byte	0x04, 0x2f
        /*0002*/ 	.short	(.L_1 - .L_0)
	.align		4
.L_0:
        /*0004*/ 	.word	index@(_Z23matrix_transpose_kernelILm16EEvPKfPfii)
        /*0008*/ 	.word	0x0000000e


	//----- nvinfo : EIATTR_FRAME_SIZE
	.align		4
.L_1:
        /*000c*/ 	.byte	0x04, 0x11
        /*000e*/ 	.short	(.L_3 - .L_2)
	.align		4
.L_2:
        /*0010*/ 	.word	index@(_Z23matrix_transpose_kernelILm16EEvPKfPfii)
        /*0014*/ 	.word	0x00000000


	//----- nvinfo : EIATTR_MIN_STACK_SIZE
	.align		4
.L_3:
        /*0018*/ 	.byte	0x04, 0x12
        /*001a*/ 	.short	(.L_5 - .L_4)
	.align		4
.L_4:
        /*001c*/ 	.word	index@(_Z23matrix_transpose_kernelILm16EEvPKfPfii)
        /*0020*/ 	.word	0x00000000
.L_5:


//--------------------- .nv.compat                --------------------------
	.section	.nv.compat,"",@"SHT_CUDA_COMPAT_INFO"
	.align	4
        /*0000*/ 	.byte	0x02, 0x09, 0x00, 0x00, 0x02, 0x02, 0x01, 0x00, 0x02, 0x05, 0x05, 0x00, 0x03, 0x07, 0x01, 0x01
        /*0010*/ 	.byte	0x02, 0x03, 0x00, 0x00, 0x02, 0x06, 0x01, 0x00, 0x04, 0x0b, 0x08, 0x00, 0x09, 0x00, 0x00, 0x00
        /*0020*/ 	.byte	0x00, 0x00, 0x00, 0x00


//--------------------- .nv.info._Z23matrix_transpose_kernelILm16EEvPKfPfii --------------------------
	.section	.nv.info._Z23matrix_transpose_kernelILm16EEvPKfPfii,"",@"SHT_CUDA_INFO"
	.sectionflags	@""
	.align	4


	//----- nvinfo : EIATTR_CUDA_API_VERSION
	.align		4
        /*0000*/ 	.byte	0x04, 0x37
        /*0002*/ 	.short	(.L_7 - .L_6)
.L_6:
        /*0004*/ 	.word	0x00000082


	//----- nvinfo : EIATTR_KPARAM_INFO
	.align		4
.L_7:
        /*0008*/ 	.byte	0x04, 0x17
        /*000a*/ 	.short	(.L_9 - .L_8)
.L_8:
        /*000c*/ 	.word	0x00000000
        /*0010*/ 	.short	0x0003
        /*0012*/ 	.short	0x0014
        /*0014*/ 	.byte	0x00, 0xf0, 0x11, 0x00


	//----- nvinfo : EIATTR_KPARAM_INFO
	.align		4
.L_9:
        /*0018*/ 	.byte	0x04, 0x17
        /*001a*/ 	.short	(.L_11 - .L_10)
.L_10:
        /*001c*/ 	.word	0x00000000
        /*0020*/ 	.short	0x0002
        /*0022*/ 	.short	0x0010
        /*0024*/ 	.byte	0x00, 0xf0, 0x11, 0x00


	//----- nvinfo : EIATTR_KPARAM_INFO
	.align		4
.L_11:
        /*0028*/ 	.byte	0x04, 0x17
        /*002a*/ 	.short	(.L_13 - .L_12)
.L_12:
        /*002c*/ 	.word	0x00000000
        /*0030*/ 	.short	0x0001
        /*0032*/ 	.short	0x0008
        /*0034*/ 	.byte	0x00, 0xf5, 0x21, 0x00


	//----- nvinfo : EIATTR_KPARAM_INFO
	.align		4
.L_13:
        /*0038*/ 	.byte	0x04, 0x17
        /*003a*/ 	.short	(.L_15 - .L_14)
.L_14:
        /*003c*/ 	.word	0x00000000
        /*0040*/ 	.short	0x0000
        /*0042*/ 	.short	0x0000
        /*0044*/ 	.byte	0x00, 0xf5, 0x21, 0x00


	//----- nvinfo : EIATTR_SPARSE_MMA_MASK
	.align		4
.L_15:
        /*0048*/ 	.byte	0x03, 0x50
        /*004a*/ 	.short	0x0000


	//----- nvinfo : EIATTR_MAXREG_COUNT
	.align		4
        /*004c*/ 	.byte	0x03, 0x1b
        /*004e*/ 	.short	0x00ff


	//----- nvinfo : EIATTR_NUM_BARRIERS
	.align		4
        /*0050*/ 	.byte	0x02, 0x4c
        /*0052*/ 	.byte	0x01
	.zero		1


	//----- nvinfo : EIATTR_MERCURY_ISA_VERSION
	.align		4
        /*0054*/ 	.byte	0x03, 0x5f
        /*0056*/ 	.short	0x0101


	//----- nvinfo : EIATTR_VRC_CTA_INIT_COUNT
	.align		4
        /*0058*/ 	.byte	0x02, 0x4a
	.zero		1
	.zero		1


	//----- nvinfo : EIATTR_EXIT_INSTR_OFFSETS
	.align		4
        /*005c*/ 	.byte	0x04, 0x1c
        /*005e*/ 	.short	(.L_17 - .L_16)


	//   ....[0]....
.L_16:
        /*0060*/ 	.word	0x00000250


	//   ....[1]....
        /*0064*/ 	.word	0x00000330


	//----- nvinfo : EIATTR_CBANK_PARAM_SIZE
	.align		4
.L_17:
        /*0068*/ 	.byte	0x03, 0x19
        /*006a*/ 	.short	0x0018


	//----- nvinfo : EIATTR_PARAM_CBANK
	.align		4
        /*006c*/ 	.byte	0x04, 0x0a
        /*006e*/ 	.short	(.L_19 - .L_18)
	.align		4
.L_18:
        /*0070*/ 	.word	index@(.nv.constant0._Z23matrix_transpose_kernelILm16EEvPKfPfii)
        /*0074*/ 	.short	0x0380
        /*0076*/ 	.short	0x0018


	//----- nvinfo : EIATTR_SW_WAR
	.align		4
.L_19:
        /*0078*/ 	.byte	0x04, 0x36
        /*007a*/ 	.short	(.L_21 - .L_20)
.L_20:
        /*007c*/ 	.word	0x00000008
.L_21:


//--------------------- .nv.callgraph             --------------------------
	.section	.nv.callgraph,"",@"SHT_CUDA_CALLGRAPH"
	.align	4
	.sectionentsize	8
	.align		4
        /*0000*/ 	.word	0x00000000
	.align		4
        /*0004*/ 	.word	0xffffffff
	.align		4
        /*0008*/ 	.word	0x00000000
	.align		4
        /*000c*/ 	.word	0xfffffffe
	.align		4
        /*0010*/ 	.word	0x00000000
	.align		4
        /*0014*/ 	.word	0xfffffffd
	.align		4
        /*0018*/ 	.word	0x00000000
	.align		4
        /*001c*/ 	.word	0xfffffffc


//--------------------- .text._Z23matrix_transpose_kernelILm16EEvPKfPfii --------------------------
	.section	.text._Z23matrix_transpose_kernelILm16EEvPKfPfii,"ax",@progbits
	.align	128
        .global         _Z23matrix_transpose_kernelILm16EEvPKfPfii
        .type           _Z23matrix_transpose_kernelILm16EEvPKfPfii,@function
        .size           _Z23matrix_transpose_kernelILm16EEvPKfPfii,(.L_x_1 - _Z23matrix_transpose_kernelILm16EEvPKfPfii)
        .other          _Z23matrix_transpose_kernelILm16EEvPKfPfii,@"STO_CUDA_ENTRY STV_DEFAULT"
_Z23matrix_transpose_kernelILm16EEvPKfPfii:
.text._Z23matrix_transpose_kernelILm16EEvPKfPfii:
[----:B------:R-:W-:Y:S01]  /*0000*/  LDC R1, c[0x0][0x37c] ;  /* 0x0000df00ff017b82 */ /* 0x000fe20000000800 */
[----:B------:R-:W0:Y:S01]  /*0010*/  S2R R9, SR_CTAID.X ;  /* 0x0000000000097919 */ /* 0x000e220000002500 */
[----:B------:R-:W0:Y:S01]  /*0020*/  LDCU UR4, c[0x0][0x360] ;  /* 0x00006c00ff0477ac */ /* 0x000e220008000800 */
[----:B------:R-:W0:Y:S01]  /*0030*/  S2R R11, SR_TID.X ;  /* 0x00000000000b7919 */ /* 0x000e220000002100 */
[----:B------:R-:W1:Y:S01]  /*0040*/  LDCU UR5, c[0x0][0x364] ;  /* 0x00006c80ff0577ac */ /* 0x000e620008000800 */
[----:B------:R-:W1:Y:S01]  /*0050*/  S2R R8, SR_CTAID.Y ;  /* 0x0000000000087919 */ /* 0x000e620000002600 */
[----:B------:R-:W2:Y:S01]  /*0060*/  LDCU.64 UR10, c[0x0][0x390] ;  /* 0x00007200ff0a77ac */ /* 0x000ea20008000a00 */
[----:B------:R-:W1:Y:S01]  /*0070*/  S2R R2, SR_TID.Y ;  /* 0x0000000000027919 */ /* 0x000e620000002200 */
[----:B------:R-:W3:Y:S01]  /*0080*/  LDCU.64 UR6, c[0x0][0x358] ;  /* 0x00006b00ff0677ac */ /* 0x000ee20008000a00 */
[----:B--2---:R-:W-:Y:S01]  /*0090*/  USHF.R.S32.HI UR8, URZ, 0x1f, UR11 ;  /* 0x0000001fff087899 */ /* 0x004fe2000801140b */
[----:B0-----:R-:W-:-:S05]  /*00a0*/  IMAD R4, R9, UR4, R11 ;  /* 0x0000000409047c24 */ /* 0x001fca000f8e020b */
[----:B------:R-:W-:Y:S01]  /*00b0*/  ISETP.GE.U32.AND P1, PT, R4, UR11, PT ;  /* 0x0000000b04007c0c */ /* 0x000fe2000bf26070 */
[----:B-1----:R-:W-:-:S05]  /*00c0*/  IMAD R3, R8, UR5, R2 ;  /* 0x0000000508037c24 */ /* 0x002fca000f8e0202 */
[----:B------:R-:W-:-:S04]  /*00d0*/  ISETP.GE.U32.AND P0, PT, R3, UR10, PT ;  /* 0x0000000a03007c0c */ /* 0x000fc8000bf06070 */
[----:B------:R-:W-:-:S13]  /*00e0*/  ISETP.GE.U32.OR.EX P0, PT, RZ, UR8, P0, P1 ;  /* 0x00000008ff007c0c */ /* 0x000fda0008706510 */
[----:B------:R-:W0:Y:S01]  /*00f0*/  @!P0 LDC.64 R6, c[0x0][0x380] ;  /* 0x0000e000ff068b82 */ /* 0x000e220000000a00 */
[----:B------:R-:W-:Y:S02]  /*0100*/  @!P0 IMAD.MOV.U32 R5, RZ, RZ, RZ ;  /* 0x000000ffff058224 */ /* 0x000fe400078e00ff */
[----:B------:R-:W-:-:S04]  /*0110*/  @!P0 IMAD.WIDE.U32 R4, R3, UR11, R4 ;  /* 0x0000000b03048c25 */ /* 0x000fc8000f8e0004 */
[----:B------:R-:W-:-:S04]  /*0120*/  @!P0 IMAD R3, R3, UR8, RZ ;  /* 0x0000000803038c24 */ /* 0x000fc8000f8e02ff */
[----:B------:R-:W-:Y:S01]  /*0130*/  @!P0 IMAD.IADD R0, R5, 0x1, R3 ;  /* 0x0000000105008824 */ /* 0x000fe200078e0203 */
[----:B0-----:R-:W-:-:S04]  /*0140*/  @!P0 LEA R6, P1, R4, R6, 0x2 ;  /* 0x0000000604068211 */ /* 0x001fc800078210ff */
[----:B------:R-:W-:Y:S01]  /*0150*/  @!P0 LEA.HI.X R7, R4, R7, R0, 0x2, P1 ;  /* 0x0000000704078211 */ /* 0x000fe200008f1400 */
[----:B------:R-:W-:-:S06]  /*0160*/  HFMA2 R0, -RZ, RZ, 0, 0 ;  /* 0x00000000ff007431 */ /* 0x000fcc00000001ff */
[----:B---3--:R0:W2:Y:S01]  /*0170*/  @!P0 LDG.E R0, desc[UR6][R6.64] ;  /* 0x0000000606008981 */ /* 0x0080a2000c1e1900 */
[----:B------:R-:W1:Y:S01]  /*0180*/  S2UR UR5, SR_CgaCtaId ;  /* 0x00000000000579c3 */ /* 0x000e620000008800 */
[----:B------:R-:W-:Y:S01]  /*0190*/  UMOV UR4, 0x400 ;  /* 0x0000040000047882 */ /* 0x000fe20000000000 */
[----:B------:R-:W-:Y:S01]  /*01a0*/  IMAD.MOV.U32 R3, RZ, RZ, RZ ;  /* 0x000000ffff037224 */ /* 0x000fe200078e00ff */
[----:B------:R-:W-:Y:S01]  /*01b0*/  LEA R8, R8, R11, 0x4 ;  /* 0x0000000b08087211 */ /* 0x000fe200078e20ff */
[----:B------:R-:W-:-:S03]  /*01c0*/  IMAD.WIDE.U32 R4, R9, 0x10, R2 ;  /* 0x0000001009047825 */ /* 0x000fc600078e0002 */
[----:B------:R-:W-:-:S04]  /*01d0*/  ISETP.GE.U32.AND P0, PT, R4, UR11, PT ;  /* 0x0000000b04007c0c */ /* 0x000fc8000bf06070 */
[----:B------:R-:W-:-:S04]  /*01e0*/  ISETP.GE.U32.AND.EX P0, PT, R5, UR8, PT, P0 ;  /* 0x0000000805007c0c */ /* 0x000fc8000bf06100 */
[----:B------:R-:W-:Y:S01]  /*01f0*/  ISETP.GE.U32.OR P0, PT, R8, UR10, P0 ;  /* 0x0000000a08007c0c */ /* 0x000fe20008706470 */
[----:B-1----:R-:W-:-:S06]  /*0200*/  ULEA UR4, UR5, UR4, 0x18 ;  /* 0x0000000405047291 */ /* 0x002fcc000f8ec0ff */
[----:B------:R-:W-:-:S05]  /*0210*/  LEA R10, R2, UR4, 0x6 ;  /* 0x00000004020a7c11 */ /* 0x000fca000f8e30ff */
[----:B0-----:R-:W-:-:S05]  /*0220*/  IMAD R7, R11, 0x4, R10 ;  /* 0x000000040b077824 */ /* 0x001fca00078e020a */
[----:B--2---:R0:W-:Y:S01]  /*0230*/  STS [R7], R0 ;  /* 0x0000000007007388 */ /* 0x0041e20000000800 */
[----:B------:R-:W-:Y:S06]  /*0240*/  BAR.SYNC.DEFER_BLOCKING 0x0 ;  /* 0x0000000000007b1d */ /* 0x000fec0000010000 */
[----:B------:R-:W-:Y:S05]  /*0250*/  @P0 EXIT ;  /* 0x000000000000094d */ /* 0x000fea0003800000 */
[----:B------:R-:W-:Y:S01]  /*0260*/  LEA R3, R11, UR4, 0x6 ;  /* 0x000000040b037c11 */ /* 0x000fe2000f8e30ff */
[----:B------:R-:W1:Y:S01]  /*0270*/  LDCU.64 UR8, c[0x0][0x388] ;  /* 0x00007100ff0877ac */ /* 0x000e620008000a00 */
[----:B------:R-:W-:Y:S02]  /*0280*/  IMAD R5, R5, UR10, RZ ;  /* 0x0000000a05057c24 */ /* 0x000fe4000f8e02ff */
[----:B0-----:R-:W-:Y:S01]  /*0290*/  LEA R0, R2, R3, 0x2 ;  /* 0x0000000302007211 */ /* 0x001fe200078e10ff */
[----:B------:R-:W-:Y:S01]  /*02a0*/  USHF.R.S32.HI UR5, URZ, 0x1f, UR10 ;  /* 0x0000001fff057899 */ /* 0x000fe2000801140a */
[----:B------:R-:W-:-:S03]  /*02b0*/  IMAD.MOV.U32 R9, RZ, RZ, RZ ;  /* 0x000000ffff097224 */ /* 0x000fc600078e00ff */
[----:B------:R-:W0:Y:S01]  /*02c0*/  LDS R7, [R0] ;  /* 0x0000000000077984 */ /* 0x000e220000000800 */
[----:B------:R-:W-:-:S04]  /*02d0*/  IMAD.WIDE.U32 R2, R4, UR10, R8 ;  /* 0x0000000a04027c25 */ /* 0x000fc8000f8e0008 */
[----:B------:R-:W-:-:S05]  /*02e0*/  IMAD R5, R4, UR5, R5 ;  /* 0x0000000504057c24 */ /* 0x000fca000f8e0205 */
[----:B------:R-:W-:Y:S02]  /*02f0*/  IADD3 R3, PT, PT, R3, R5, RZ ;  /* 0x0000000503037210 */ /* 0x000fe40007ffe0ff */
[----:B-1----:R-:W-:-:S04]  /*0300*/  LEA R4, P0, R2, UR8, 0x2 ;  /* 0x0000000802047c11 */ /* 0x002fc8000f8010ff */
[----:B------:R-:W-:-:S05]  /*0310*/  LEA.HI.X R5, R2, UR9, R3, 0x2, P0 ;  /* 0x0000000902057c11 */ /* 0x000fca00080f1403 */
[----:B0-----:R-:W-:Y:S01]  /*0320*/  STG.E desc[UR6][R4.64], R7 ;  /* 0x0000000704007986 */ /* 0x001fe2000c101906 */
[----:B------:R-:W-:Y:S05]  /*0330*/  EXIT ;  /* 0x000000000000794d */ /* 0x000fea0003800000 */
.L_x_0:
[----:B------:R-:W-:-:S00]  /*0340*/  BRA `(.L_x_0) ;  /* 0xfffffffc00fc7947 */ /* 0x000fc0000383ffff */
[----:B------:R-:W-:-:S00]  /*0350*/  NOP ;  /* 0x0000000000007918 */ /* 0x000fc00000000000 */
        /* <DEDUP_REMOVED lines=10> */
.L_x_1:


//--------------------- .nv.shared._Z23matrix_transpose_kernelILm16EEvPKfPfii --------------------------
	.section	.nv.shared._Z23matrix_transpose_kernelILm16EEvPKfPfii,"aw",@nobits
	.sectionflags	@""
	.align	4
.nv.shared._Z23matrix_transpose_kernelILm16EEvPKfPfii:
	.zero		2048


//--------------------- .nv.shared.reserved.0     --------------------------
	.section	.nv.shared.reserved.0,"aw",@nobits
	.weak		__nv_reservedSMEM_offset_0_alias
	.size		__nv_reservedSMEM_offset_0_alias, 0, 64
	.other		__nv_reservedSMEM_offset_0_alias,@"STO_CUDA_RESERVED_SHARED STV_DEFAULT"
__nv_reservedSMEM_offset_0_alias:
	.zero		0
	.zero		64


//--------------------- .nv.constant0._Z23matrix_transpose_kernelILm16EEvPKfPfii --------------------------
	.section	.nv.constant0._Z23matrix_transpose_kernelILm16EEvPKfPfii,"a",@progbits
	.sectionflags	@""
	.align	4
.nv.constant0._Z23matrix_transpose_kernelILm16EEvPKfPfii:
	.zero		920


//--------------------- SYMBOLS --------------------------

	.type		.nv.reservedSmem.offset0,@object
	.size		.nv.reservedSmem.offset0,0x4
	.type		.nv.reservedSmem.cap,@object
	.size		.nv.reservedSmem.cap,0x4
